//
// Generated by NVIDIA NVVM Compiler
//
// Compiler Build ID: CL-19856038
// Cuda compilation tools, release 7.5, V7.5.17
// Based on LLVM 3.4svn
//

.version 4.3
.target sm_20
.address_size 64

	// .globl	_Z14sumArraysOnGPUPfS_S_i
// _Z14sumArraysOnGPUPfS_S_i$__cuda_local_var_42258_35_non_const_d has been demoted

.visible .entry _Z14sumArraysOnGPUPfS_S_i(
	.param .u64 _Z14sumArraysOnGPUPfS_S_i_param_0,
	.param .u64 _Z14sumArraysOnGPUPfS_S_i_param_1,
	.param .u64 _Z14sumArraysOnGPUPfS_S_i_param_2,
	.param .u32 _Z14sumArraysOnGPUPfS_S_i_param_3
)
{
	.reg .pred 	%p<2>;
	.reg .f32 	%f<5>;
	.reg .b32 	%r<6>;
	.reg .b64 	%rd<17>;
	// demoted variable
	.shared .align 4 .b8 _Z14sumArraysOnGPUPfS_S_i$__cuda_local_var_42258_35_non_const_d[1024];

	ld.param.u64 	%rd1, [_Z14sumArraysOnGPUPfS_S_i_param_0];
	ld.param.u64 	%rd2, [_Z14sumArraysOnGPUPfS_S_i_param_1];
	ld.param.u64 	%rd3, [_Z14sumArraysOnGPUPfS_S_i_param_2];
	ld.param.u32 	%r3, [_Z14sumArraysOnGPUPfS_S_i_param_3];
	mov.u32 	%r4, %ctaid.x;
	mov.u32 	%r5, %ntid.x;
	mov.u32 	%r1, %tid.x;
	mad.lo.s32 	%r2, %r5, %r4, %r1;
	setp.ge.s32	%p1, %r2, %r3;
	@%p1 bra 	BB0_2;

	cvta.to.global.u64 	%rd4, %rd1;
	mul.wide.s32 	%rd5, %r2, 4;
	add.s64 	%rd6, %rd4, %rd5;
	cvta.to.global.u64 	%rd7, %rd2;
	add.s64 	%rd8, %rd7, %rd5;
	ld.global.f32 	%f1, [%rd8];
	ld.global.f32 	%f2, [%rd6];
	add.f32 	%f3, %f2, %f1;
	mul.wide.u32 	%rd9, %r1, 4;
	and.b64  	%rd10, %rd9, 60;
	mov.u64 	%rd11, _Z14sumArraysOnGPUPfS_S_i$__cuda_local_var_42258_35_non_const_d;
	add.s64 	%rd12, %rd11, %rd10;
	st.shared.f32 	[%rd12], %f3;
	and.b64  	%rd13, %rd9, 28;
	add.s64 	%rd14, %rd11, %rd13;
	ld.shared.f32 	%f4, [%rd14];
	cvta.to.global.u64 	%rd15, %rd3;
	add.s64 	%rd16, %rd15, %rd5;
	st.global.f32 	[%rd16], %f4;

BB0_2:
	ret;
}




// ===== COMPILED SASS (sm_100) =====

	.target	sm_100

	.elftype	@"ET_EXEC"


//--------------------- .note.nv.tkinfo           --------------------------
	.section	.note.nv.tkinfo,"",@"SHT_NOTE"
	.sectionflags	@"SHF_NOTE_NV_TKINFO"
	.tkinfo
        /*0018*/ 	.word	0x00000002
        /*0030*/ 	.string	""
        /*0030*/ 	.string	"ptxas"
        /*0030*/ 	.string	"Cuda compilation tools, release 13.0, V13.0.88"
        /*0030*/ 	.string	"Build cuda_13.0.r13.0/compiler.36424714_0"
        /*0030*/ 	.string	"-arch sm_100 "



//--------------------- .note.nv.cuinfo           --------------------------
	.section	.note.nv.cuinfo,"",@"SHT_NOTE"
	.sectionflags	@"SHF_NOTE_NV_CUINFO"
        /*0018*/ 	.short	0x0002
        /*001a*/ 	.short	0x0014
        /*001c*/ 	.short	0x0082
	.zero		2


//--------------------- .nv.info                  --------------------------
	.section	.nv.info,"",@"SHT_CUDA_INFO"
	.align	4


	//----- nvinfo : EIATTR_REGCOUNT
	.align		4
        /*0000*/ 	.byte	0x04, 0x2f
        /*0002*/ 	.short	(.L_1 - .L_0)
	.align		4
.L_0:
        /*0004*/ 	.word	index@(_Z14sumArraysOnGPUPfS_S_i)
        /*0008*/ 	.word	0x0000000e


	//----- nvinfo : EIATTR_FRAME_SIZE
	.align		4
.L_1:
        /*000c*/ 	.byte	0x04, 0x11
        /*000e*/ 	.short	(.L_3 - .L_2)
	.align		4
.L_2:
        /*0010*/ 	.word	index@(_Z14sumArraysOnGPUPfS_S_i)
        /*0014*/ 	.word	0x00000000


	//----- nvinfo : EIATTR_MIN_STACK_SIZE
	.align		4
.L_3:
        /*0018*/ 	.byte	0x04, 0x12
        /*001a*/ 	.short	(.L_5 - .L_4)
	.align		4
.L_4:
        /*001c*/ 	.word	index@(_Z14sumArraysOnGPUPfS_S_i)
        /*0020*/ 	.word	0x00000000
.L_5:


//--------------------- .nv.compat                --------------------------
	.section	.nv.compat,"",@"SHT_CUDA_COMPAT_INFO"
	.align	4
        /*0000*/ 	.byte	0x02, 0x09, 0x00, 0x00, 0x02, 0x02, 0x01, 0x00, 0x02, 0x05, 0x05, 0x00, 0x03, 0x07, 0x01, 0x01
        /*0010*/ 	.byte	0x02, 0x03, 0x00, 0x00, 0x02, 0x06, 0x01, 0x00, 0x04, 0x0b, 0x08, 0x00, 0x09, 0x00, 0x00, 0x00
        /*0020*/ 	.byte	0x00, 0x00, 0x00, 0x00


//--------------------- .nv.info._Z14sumArraysOnGPUPfS_S_i --------------------------
	.section	.nv.info._Z14sumArraysOnGPUPfS_S_i,"",@"SHT_CUDA_INFO"
	.sectionflags	@""
	.align	4


	//----- nvinfo : EIATTR_CUDA_API_VERSION
	.align		4
        /*0000*/ 	.byte	0x04, 0x37
        /*0002*/ 	.short	(.L_7 - .L_6)
.L_6:
        /*0004*/ 	.word	0x00000082


	//----- nvinfo : EIATTR_KPARAM_INFO
	.align		4
.L_7:
        /*0008*/ 	.byte	0x04, 0x17
        /*000a*/ 	.short	(.L_9 - .L_8)
.L_8:
        /*000c*/ 	.word	0x00000000
        /*0010*/ 	.short	0x0003
        /*0012*/ 	.short	0x0018
        /*0014*/ 	.byte	0x00, 0xf0, 0x11, 0x00


	//----- nvinfo : EIATTR_KPARAM_INFO
	.align		4
.L_9:
        /*0018*/ 	.byte	0x04, 0x17
        /*001a*/ 	.short	(.L_11 - .L_10)
.L_10:
        /*001c*/ 	.word	0x00000000
        /*0020*/ 	.short	0x0002
        /*0022*/ 	.short	0x0010
        /*0024*/ 	.byte	0x00, 0xf0, 0x21, 0x00


	//----- nvinfo : EIATTR_KPARAM_INFO
	.align		4
.L_11:
        /*0028*/ 	.byte	0x04, 0x17
        /*002a*/ 	.short	(.L_13 - .L_12)
.L_12:
        /*002c*/ 	.word	0x00000000
        /*0030*/ 	.short	0x0001
        /*0032*/ 	.short	0x0008
        /*0034*/ 	.byte	0x00, 0xf0, 0x21, 0x00


	//----- nvinfo : EIATTR_KPARAM_INFO
	.align		4
.L_13:
        /*0038*/ 	.byte	0x04, 0x17
        /*003a*/ 	.short	(.L_15 - .L_14)
.L_14:
        /*003c*/ 	.word	0x00000000
        /*0040*/ 	.short	0x0000
        /*0042*/ 	.short	0x0000
        /*0044*/ 	.byte	0x00, 0xf0, 0x21, 0x00


	//----- nvinfo : EIATTR_SPARSE_MMA_MASK
	.align		4
.L_15:
        /*0048*/ 	.byte	0x03, 0x50
        /*004a*/ 	.short	0x0000


	//----- nvinfo : EIATTR_MAXREG_COUNT
	.align		4
        /*004c*/ 	.byte	0x03, 0x1b
        /*004e*/ 	.short	0x00ff


	//----- nvinfo : EIATTR_MERCURY_ISA_VERSION
	.align		4
        /*0050*/ 	.byte	0x03, 0x5f
        /*0052*/ 	.short	0x0101


	//----- nvinfo : EIATTR_VRC_CTA_INIT_COUNT
	.align		4
        /*0054*/ 	.byte	0x02, 0x4a
	.zero		1
	.zero		1


	//----- nvinfo : EIATTR_EXIT_INSTR_OFFSETS
	.align		4
        /*0058*/ 	.byte	0x04, 0x1c
        /*005a*/ 	.short	(.L_17 - .L_16)


	//   ....[0]....
.L_16:
        /*005c*/ 	.word	0x00000070


	//   ....[1]....
        /*0060*/ 	.word	0x000001b0


	//----- nvinfo : EIATTR_CBANK_PARAM_SIZE
	.align		4
.L_17:
        /*0064*/ 	.byte	0x03, 0x19
        /*0066*/ 	.short	0x001c


	//----- nvinfo : EIATTR_PARAM_CBANK
	.align		4
        /*0068*/ 	.byte	0x04, 0x0a
        /*006a*/ 	.short	(.L_19 - .L_18)
	.align		4
.L_18:
        /*006c*/ 	.word	index@(.nv.constant0._Z14sumArraysOnGPUPfS_S_i)
        /*0070*/ 	.short	0x0380
        /*0072*/ 	.short	0x001c


	//----- nvinfo : EIATTR_SW_WAR
	.align		4
.L_19:
        /*0074*/ 	.byte	0x04, 0x36
        /*0076*/ 	.short	(.L_21 - .L_20)
.L_20:
        /*0078*/ 	.word	0x00000008
.L_21:


//--------------------- .nv.callgraph             --------------------------
	.section	.nv.callgraph,"",@"SHT_CUDA_CALLGRAPH"
	.align	4
	.sectionentsize	8
	.align		4
        /*0000*/ 	.word	0x00000000
	.align		4
        /*0004*/ 	.word	0xffffffff
	.align		4
        /*0008*/ 	.word	0x00000000
	.align		4
        /*000c*/ 	.word	0xfffffffe
	.align		4
        /*0010*/ 	.word	0x00000000
	.align		4
        /*0014*/ 	.word	0xfffffffd
	.align		4
        /*0018*/ 	.word	0x00000000
	.align		4
        /*001c*/ 	.word	0xfffffffc


//--------------------- .text._Z14sumArraysOnGPUPfS_S_i --------------------------
	.section	.text._Z14sumArraysOnGPUPfS_S_i,"ax",@progbits
	.align	128
        .global         _Z14sumArraysOnGPUPfS_S_i
        .type           _Z14sumArraysOnGPUPfS_S_i,@function
        .size           _Z14sumArraysOnGPUPfS_S_i,(.L_x_1 - _Z14sumArraysOnGPUPfS_S_i)
        .other          _Z14sumArraysOnGPUPfS_S_i,@"STO_CUDA_ENTRY STV_DEFAULT"
_Z14sumArraysOnGPUPfS_S_i:
.text._Z14sumArraysOnGPUPfS_S_i:
[----:B------:R-:W-:Y:S01]  /*0000*/  LDC R1, c[0x0][0x37c] ;  /* 0x0000df00ff017b82 */ /* 0x000fe20000000800 */
[----:B------:R-:W0:Y:S07]  /*0010*/  S2R R6, SR_TID.X ;  /* 0x0000000000067919 */ /* 0x000e2e0000002100 */
[----:B------:R-:W0:Y:S01]  /*0020*/  S2UR UR4, SR_CTAID.X ;  /* 0x00000000000479c3 */ /* 0x000e220000002500 */
[----:B------:R-:W1:Y:S07]  /*0030*/  LDCU UR5, c[0x0][0x398] ;  /* 0x00007300ff0577ac */ /* 0x000e6e0008000800 */
[----:B------:R-:W0:Y:S02]  /*0040*/  LDC R7, c[0x0][0x360] ;  /* 0x0000d800ff077b82 */ /* 0x000e240000000800 */
[----:B0-----:R-:W-:-:S05]  /*0050*/  IMAD R7, R7, UR4, R6 ;  /* 0x0000000407077c24 */ /* 0x001fca000f8e0206 */
[----:B-1----:R-:W-:-:S13]  /*0060*/  ISETP.GE.AND P0, PT, R7, UR5, PT ;  /* 0x0000000507007c0c */ /* 0x002fda000bf06270 */
[----:B------:R-:W-:Y:S05]  /*0070*/  @P0 EXIT ;  /* 0x000000000000094d */ /* 0x000fea0003800000 */
[----:B------:R-:W0:Y:S01]  /*0080*/  LDC.64 R2, c[0x0][0x380] ;  /* 0x0000e000ff027b82 */ /* 0x000e220000000a00 */
[----:B------:R-:W1:Y:S07]  /*0090*/  LDCU.64 UR6, c[0x0][0x358] ;  /* 0x00006b00ff0677ac */ /* 0x000e6e0008000a00 */
[----:B------:R-:W2:Y:S01]  /*00a0*/  LDC.64 R4, c[0x0][0x388] ;  /* 0x0000e200ff047b82 */ /* 0x000ea20000000a00 */
[----:B0-----:R-:W-:-:S06]  /*00b0*/  IMAD.WIDE R2, R7, 0x4, R2 ;  /* 0x0000000407027825 */ /* 0x001fcc00078e0202 */
[----:B-1----:R-:W3:Y:S01]  /*00c0*/  LDG.E R3, desc[UR6][R2.64] ;  /* 0x0000000602037981 */ /* 0x002ee2000c1e1900 */
[----:B--2---:R-:W-:-:S06]  /*00d0*/  IMAD.WIDE R4, R7, 0x4, R4 ;  /* 0x0000000407047825 */ /* 0x004fcc00078e0204 */
[----:B------:R-:W3:Y:S01]  /*00e0*/  LDG.E R4, desc[UR6][R4.64] ;  /* 0x0000000604047981 */ /* 0x000ee2000c1e1900 */
[----:B------:R-:W0:Y:S01]  /*00f0*/  S2UR UR5, SR_CgaCtaId ;  /* 0x00000000000579c3 */ /* 0x000e220000008800 */
[----:B------:R-:W-:Y:S01]  /*0100*/  UMOV UR4, 0x400 ;  /* 0x0000040000047882 */ /* 0x000fe20000000000 */
[----:B------:R-:W-:-:S04]  /*0110*/  SHF.L.U32 R6, R6, 0x2, RZ ;  /* 0x0000000206067819 */ /* 0x000fc800000006ff */
[C---:B------:R-:W-:Y:S02]  /*0120*/  LOP3.LUT R11, R6.reuse, 0x3c, RZ, 0xc0, !PT ;  /* 0x0000003c060b7812 */ /* 0x040fe400078ec0ff */
[----:B------:R-:W-:Y:S01]  /*0130*/  LOP3.LUT R9, R6, 0x1c, RZ, 0xc0, !PT ;  /* 0x0000001c06097812 */ /* 0x000fe200078ec0ff */
[----:B0-----:R-:W-:Y:S01]  /*0140*/  ULEA UR4, UR5, UR4, 0x18 ;  /* 0x0000000405047291 */ /* 0x001fe2000f8ec0ff */
[----:B---3--:R-:W-:Y:S02]  /*0150*/  FADD R0, R4, R3 ;  /* 0x0000000304007221 */ /* 0x008fe40000000000 */
[----:B------:R-:W0:Y:S06]  /*0160*/  LDC.64 R2, c[0x0][0x390] ;  /* 0x0000e400ff027b82 */ /* 0x000e2c0000000a00 */
[----:B------:R-:W-:Y:S04]  /*0170*/  STS [R11+UR4], R0 ;  /* 0x000000000b007988 */ /* 0x000fe80008000804 */
[----:B------:R-:W1:Y:S01]  /*0180*/  LDS R9, [R9+UR4] ;  /* 0x0000000409097984 */ /* 0x000e620008000800 */
[----:B0-----:R-:W-:-:S05]  /*0190*/  IMAD.WIDE R2, R7, 0x4, R2 ;  /* 0x0000000407027825 */ /* 0x001fca00078e0202 */
[----:B-1----:R-:W-:Y:S01]  /*01a0*/  STG.E desc[UR6][R2.64], R9 ;  /* 0x0000000902007986 */ /* 0x002fe2000c101906 */
[----:B------:R-:W-:Y:S05]  /*01b0*/  EXIT ;  /* 0x000000000000794d */ /* 0x000fea0003800000 */
.L_x_0:
[----:B------:R-:W-:-:S00]  /*01c0*/  BRA `(.L_x_0) ;  /* 0xfffffffc00fc7947 */ /* 0x000fc0000383ffff */
[----:B------:R-:W-:-:S00]  /*01d0*/  NOP ;  /* 0x0000000000007918 */ /* 0x000fc00000000000 */
        /* <DEDUP_REMOVED lines=10> */
.L_x_1:


//--------------------- .nv.shared._Z14sumArraysOnGPUPfS_S_i --------------------------
	.section	.nv.shared._Z14sumArraysOnGPUPfS_S_i,"aw",@nobits
	.sectionflags	@""
	.align	4
.nv.shared._Z14sumArraysOnGPUPfS_S_i:
	.zero		2048


//--------------------- .nv.shared.reserved.0     --------------------------
	.section	.nv.shared.reserved.0,"aw",@nobits
	.weak		__nv_reservedSMEM_offset_0_alias
	.size		__nv_reservedSMEM_offset_0_alias, 0, 64
	.other		__nv_reservedSMEM_offset_0_alias,@"STO_CUDA_RESERVED_SHARED STV_DEFAULT"
__nv_reservedSMEM_offset_0_alias:
	.zero		0
	.zero		64


//--------------------- .nv.constant0._Z14sumArraysOnGPUPfS_S_i --------------------------
	.section	.nv.constant0._Z14sumArraysOnGPUPfS_S_i,"a",@progbits
	.sectionflags	@""
	.align	4
.nv.constant0._Z14sumArraysOnGPUPfS_S_i:
	.zero		924


//--------------------- SYMBOLS --------------------------

	.type		.nv.reservedSmem.offset0,@object
	.size		.nv.reservedSmem.offset0,0x4
	.type		.nv.reservedSmem.cap,@object
	.size		.nv.reservedSmem.cap,0x4
